//
// Generated by NVIDIA NVVM Compiler
//
// Compiler Build ID: CL-36424714
// Cuda compilation tools, release 13.0, V13.0.88
// Based on NVVM 20.0.0
//

.version 9.0
.target sm_100
.address_size 64

	// .globl	mymatmul_kernel0
// _ZZ16mymatmul_kernel0E11data_shared has been demoted
// _ZZ16mymatmul_kernel0E13kernel_shared has been demoted

.visible .entry mymatmul_kernel0(
	.param .u64 .ptr .align 1 mymatmul_kernel0_param_0,
	.param .u64 .ptr .align 1 mymatmul_kernel0_param_1,
	.param .u64 .ptr .align 1 mymatmul_kernel0_param_2
)
.maxntid 64
{
	.reg .pred 	%p<3>;
	.reg .b32 	%r<35>;
	.reg .b32 	%f<202>;
	.reg .b64 	%rd<21>;
	// demoted variable
	.shared .align 4 .b8 _ZZ16mymatmul_kernel0E11data_shared[2048];
	// demoted variable
	.shared .align 4 .b8 _ZZ16mymatmul_kernel0E13kernel_shared[256];
	ld.param.u64 	%rd8, [mymatmul_kernel0_param_0];
	ld.param.u64 	%rd9, [mymatmul_kernel0_param_1];
	ld.param.u64 	%rd7, [mymatmul_kernel0_param_2];
	cvta.to.global.u64 	%rd10, %rd8;
	cvta.to.global.u64 	%rd11, %rd9;
	mov.u32 	%r1, %tid.x;
	mov.u32 	%r2, %ctaid.x;
	shl.b32 	%r10, %r2, 7;
	and.b32  	%r11, %r10, 2147418112;
	shl.b32 	%r12, %r1, 9;
	and.b32  	%r13, %r12, 31744;
	shl.b32 	%r14, %r1, 2;
	and.b32  	%r15, %r14, 4;
	or.b32  	%r16, %r13, %r11;
	or.b32  	%r17, %r16, %r15;
	and.b32  	%r3, %r1, 3;
	and.b32  	%r18, %r14, 12;
	mov.u32 	%r19, _ZZ16mymatmul_kernel0E13kernel_shared;
	add.s32 	%r4, %r19, %r18;
	shl.b32 	%r20, %r1, 4;
	mov.u32 	%r21, _ZZ16mymatmul_kernel0E11data_shared;
	add.s32 	%r5, %r21, %r20;
	shl.b32 	%r22, %r1, 5;
	and.b32  	%r23, %r22, 1920;
	add.s32 	%r6, %r21, %r23;
	mul.wide.u32 	%rd12, %r17, 4;
	add.s64 	%rd13, %rd12, %rd10;
	add.s64 	%rd20, %rd13, 131072;
	and.b32  	%r24, %r2, 511;
	mul.wide.u32 	%rd14, %r24, 32;
	add.s64 	%rd15, %rd14, %rd11;
	add.s64 	%rd19, %rd15, 65536;
	mov.b32 	%r34, 0;
	mov.f32 	%f194, 0f00000000;
	mov.f32 	%f195, %f194;
	mov.f32 	%f196, %f194;
	mov.f32 	%f197, %f194;
	mov.f32 	%f198, %f194;
	mov.f32 	%f199, %f194;
	mov.f32 	%f200, %f194;
	mov.f32 	%f201, %f194;
$L__BB0_1:
	setp.ne.s32 	%p1, %r1, 0;
	bar.sync 	0;
	ld.global.nc.v4.f32 	{%f18, %f19, %f20, %f21}, [%rd20+-131072];
	st.shared.v4.f32 	[%r5], {%f18, %f19, %f20, %f21};
	ld.global.nc.v4.f32 	{%f22, %f23, %f24, %f25}, [%rd20];
	st.shared.v4.f32 	[%r5+1024], {%f22, %f23, %f24, %f25};
	@%p1 bra 	$L__BB0_3;
	ld.global.nc.f32 	%f26, [%rd19+-65536];
	st.shared.f32 	[_ZZ16mymatmul_kernel0E13kernel_shared], %f26;
	ld.global.nc.f32 	%f27, [%rd19+-65532];
	st.shared.f32 	[_ZZ16mymatmul_kernel0E13kernel_shared+4], %f27;
	ld.global.nc.f32 	%f28, [%rd19+-65528];
	st.shared.f32 	[_ZZ16mymatmul_kernel0E13kernel_shared+8], %f28;
	ld.global.nc.f32 	%f29, [%rd19+-65524];
	st.shared.f32 	[_ZZ16mymatmul_kernel0E13kernel_shared+12], %f29;
	ld.global.nc.f32 	%f30, [%rd19+-65520];
	st.shared.f32 	[_ZZ16mymatmul_kernel0E13kernel_shared+16], %f30;
	ld.global.nc.f32 	%f31, [%rd19+-65516];
	st.shared.f32 	[_ZZ16mymatmul_kernel0E13kernel_shared+20], %f31;
	ld.global.nc.f32 	%f32, [%rd19+-65512];
	st.shared.f32 	[_ZZ16mymatmul_kernel0E13kernel_shared+24], %f32;
	ld.global.nc.f32 	%f33, [%rd19+-65508];
	st.shared.f32 	[_ZZ16mymatmul_kernel0E13kernel_shared+28], %f33;
	ld.global.nc.f32 	%f34, [%rd19+-49152];
	st.shared.f32 	[_ZZ16mymatmul_kernel0E13kernel_shared+32], %f34;
	ld.global.nc.f32 	%f35, [%rd19+-49148];
	st.shared.f32 	[_ZZ16mymatmul_kernel0E13kernel_shared+36], %f35;
	ld.global.nc.f32 	%f36, [%rd19+-49144];
	st.shared.f32 	[_ZZ16mymatmul_kernel0E13kernel_shared+40], %f36;
	ld.global.nc.f32 	%f37, [%rd19+-49140];
	st.shared.f32 	[_ZZ16mymatmul_kernel0E13kernel_shared+44], %f37;
	ld.global.nc.f32 	%f38, [%rd19+-49136];
	st.shared.f32 	[_ZZ16mymatmul_kernel0E13kernel_shared+48], %f38;
	ld.global.nc.f32 	%f39, [%rd19+-49132];
	st.shared.f32 	[_ZZ16mymatmul_kernel0E13kernel_shared+52], %f39;
	ld.global.nc.f32 	%f40, [%rd19+-49128];
	st.shared.f32 	[_ZZ16mymatmul_kernel0E13kernel_shared+56], %f40;
	ld.global.nc.f32 	%f41, [%rd19+-49124];
	st.shared.f32 	[_ZZ16mymatmul_kernel0E13kernel_shared+60], %f41;
	ld.global.nc.f32 	%f42, [%rd19+-32768];
	st.shared.f32 	[_ZZ16mymatmul_kernel0E13kernel_shared+64], %f42;
	ld.global.nc.f32 	%f43, [%rd19+-32764];
	st.shared.f32 	[_ZZ16mymatmul_kernel0E13kernel_shared+68], %f43;
	ld.global.nc.f32 	%f44, [%rd19+-32760];
	st.shared.f32 	[_ZZ16mymatmul_kernel0E13kernel_shared+72], %f44;
	ld.global.nc.f32 	%f45, [%rd19+-32756];
	st.shared.f32 	[_ZZ16mymatmul_kernel0E13kernel_shared+76], %f45;
	ld.global.nc.f32 	%f46, [%rd19+-32752];
	st.shared.f32 	[_ZZ16mymatmul_kernel0E13kernel_shared+80], %f46;
	ld.global.nc.f32 	%f47, [%rd19+-32748];
	st.shared.f32 	[_ZZ16mymatmul_kernel0E13kernel_shared+84], %f47;
	ld.global.nc.f32 	%f48, [%rd19+-32744];
	st.shared.f32 	[_ZZ16mymatmul_kernel0E13kernel_shared+88], %f48;
	ld.global.nc.f32 	%f49, [%rd19+-32740];
	st.shared.f32 	[_ZZ16mymatmul_kernel0E13kernel_shared+92], %f49;
	ld.global.nc.f32 	%f50, [%rd19+-16384];
	st.shared.f32 	[_ZZ16mymatmul_kernel0E13kernel_shared+96], %f50;
	ld.global.nc.f32 	%f51, [%rd19+-16380];
	st.shared.f32 	[_ZZ16mymatmul_kernel0E13kernel_shared+100], %f51;
	ld.global.nc.f32 	%f52, [%rd19+-16376];
	st.shared.f32 	[_ZZ16mymatmul_kernel0E13kernel_shared+104], %f52;
	ld.global.nc.f32 	%f53, [%rd19+-16372];
	st.shared.f32 	[_ZZ16mymatmul_kernel0E13kernel_shared+108], %f53;
	ld.global.nc.f32 	%f54, [%rd19+-16368];
	st.shared.f32 	[_ZZ16mymatmul_kernel0E13kernel_shared+112], %f54;
	ld.global.nc.f32 	%f55, [%rd19+-16364];
	st.shared.f32 	[_ZZ16mymatmul_kernel0E13kernel_shared+116], %f55;
	ld.global.nc.f32 	%f56, [%rd19+-16360];
	st.shared.f32 	[_ZZ16mymatmul_kernel0E13kernel_shared+120], %f56;
	ld.global.nc.f32 	%f57, [%rd19+-16356];
	st.shared.f32 	[_ZZ16mymatmul_kernel0E13kernel_shared+124], %f57;
	ld.global.nc.f32 	%f58, [%rd19];
	st.shared.f32 	[_ZZ16mymatmul_kernel0E13kernel_shared+128], %f58;
	ld.global.nc.f32 	%f59, [%rd19+4];
	st.shared.f32 	[_ZZ16mymatmul_kernel0E13kernel_shared+132], %f59;
	ld.global.nc.f32 	%f60, [%rd19+8];
	st.shared.f32 	[_ZZ16mymatmul_kernel0E13kernel_shared+136], %f60;
	ld.global.nc.f32 	%f61, [%rd19+12];
	st.shared.f32 	[_ZZ16mymatmul_kernel0E13kernel_shared+140], %f61;
	ld.global.nc.f32 	%f62, [%rd19+16];
	st.shared.f32 	[_ZZ16mymatmul_kernel0E13kernel_shared+144], %f62;
	ld.global.nc.f32 	%f63, [%rd19+20];
	st.shared.f32 	[_ZZ16mymatmul_kernel0E13kernel_shared+148], %f63;
	ld.global.nc.f32 	%f64, [%rd19+24];
	st.shared.f32 	[_ZZ16mymatmul_kernel0E13kernel_shared+152], %f64;
	ld.global.nc.f32 	%f65, [%rd19+28];
	st.shared.f32 	[_ZZ16mymatmul_kernel0E13kernel_shared+156], %f65;
	ld.global.nc.f32 	%f66, [%rd19+16384];
	st.shared.f32 	[_ZZ16mymatmul_kernel0E13kernel_shared+160], %f66;
	ld.global.nc.f32 	%f67, [%rd19+16388];
	st.shared.f32 	[_ZZ16mymatmul_kernel0E13kernel_shared+164], %f67;
	ld.global.nc.f32 	%f68, [%rd19+16392];
	st.shared.f32 	[_ZZ16mymatmul_kernel0E13kernel_shared+168], %f68;
	ld.global.nc.f32 	%f69, [%rd19+16396];
	st.shared.f32 	[_ZZ16mymatmul_kernel0E13kernel_shared+172], %f69;
	ld.global.nc.f32 	%f70, [%rd19+16400];
	st.shared.f32 	[_ZZ16mymatmul_kernel0E13kernel_shared+176], %f70;
	ld.global.nc.f32 	%f71, [%rd19+16404];
	st.shared.f32 	[_ZZ16mymatmul_kernel0E13kernel_shared+180], %f71;
	ld.global.nc.f32 	%f72, [%rd19+16408];
	st.shared.f32 	[_ZZ16mymatmul_kernel0E13kernel_shared+184], %f72;
	ld.global.nc.f32 	%f73, [%rd19+16412];
	st.shared.f32 	[_ZZ16mymatmul_kernel0E13kernel_shared+188], %f73;
	ld.global.nc.f32 	%f74, [%rd19+32768];
	st.shared.f32 	[_ZZ16mymatmul_kernel0E13kernel_shared+192], %f74;
	ld.global.nc.f32 	%f75, [%rd19+32772];
	st.shared.f32 	[_ZZ16mymatmul_kernel0E13kernel_shared+196], %f75;
	ld.global.nc.f32 	%f76, [%rd19+32776];
	st.shared.f32 	[_ZZ16mymatmul_kernel0E13kernel_shared+200], %f76;
	ld.global.nc.f32 	%f77, [%rd19+32780];
	st.shared.f32 	[_ZZ16mymatmul_kernel0E13kernel_shared+204], %f77;
	ld.global.nc.f32 	%f78, [%rd19+32784];
	st.shared.f32 	[_ZZ16mymatmul_kernel0E13kernel_shared+208], %f78;
	ld.global.nc.f32 	%f79, [%rd19+32788];
	st.shared.f32 	[_ZZ16mymatmul_kernel0E13kernel_shared+212], %f79;
	ld.global.nc.f32 	%f80, [%rd19+32792];
	st.shared.f32 	[_ZZ16mymatmul_kernel0E13kernel_shared+216], %f80;
	ld.global.nc.f32 	%f81, [%rd19+32796];
	st.shared.f32 	[_ZZ16mymatmul_kernel0E13kernel_shared+220], %f81;
	ld.global.nc.f32 	%f82, [%rd19+49152];
	st.shared.f32 	[_ZZ16mymatmul_kernel0E13kernel_shared+224], %f82;
	ld.global.nc.f32 	%f83, [%rd19+49156];
	st.shared.f32 	[_ZZ16mymatmul_kernel0E13kernel_shared+228], %f83;
	ld.global.nc.f32 	%f84, [%rd19+49160];
	st.shared.f32 	[_ZZ16mymatmul_kernel0E13kernel_shared+232], %f84;
	ld.global.nc.f32 	%f85, [%rd19+49164];
	st.shared.f32 	[_ZZ16mymatmul_kernel0E13kernel_shared+236], %f85;
	ld.global.nc.f32 	%f86, [%rd19+49168];
	st.shared.f32 	[_ZZ16mymatmul_kernel0E13kernel_shared+240], %f86;
	ld.global.nc.f32 	%f87, [%rd19+49172];
	st.shared.f32 	[_ZZ16mymatmul_kernel0E13kernel_shared+244], %f87;
	ld.global.nc.f32 	%f88, [%rd19+49176];
	st.shared.f32 	[_ZZ16mymatmul_kernel0E13kernel_shared+248], %f88;
	ld.global.nc.f32 	%f89, [%rd19+49180];
	st.shared.f32 	[_ZZ16mymatmul_kernel0E13kernel_shared+252], %f89;
$L__BB0_3:
	bar.sync 	0;
	ld.shared.f32 	%f90, [%r4+16];
	ld.shared.f32 	%f91, [%r4];
	ld.shared.f32 	%f92, [%r6];
	fma.rn.f32 	%f93, %f92, %f91, %f201;
	fma.rn.f32 	%f94, %f92, %f90, %f197;
	ld.shared.f32 	%f95, [%r6+32];
	fma.rn.f32 	%f96, %f95, %f91, %f200;
	fma.rn.f32 	%f97, %f95, %f90, %f196;
	ld.shared.f32 	%f98, [%r6+64];
	fma.rn.f32 	%f99, %f98, %f91, %f199;
	fma.rn.f32 	%f100, %f98, %f90, %f195;
	ld.shared.f32 	%f101, [%r6+96];
	fma.rn.f32 	%f102, %f101, %f91, %f198;
	fma.rn.f32 	%f103, %f101, %f90, %f194;
	ld.shared.f32 	%f104, [%r4+48];
	ld.shared.f32 	%f105, [%r4+32];
	ld.shared.f32 	%f106, [%r6+4];
	fma.rn.f32 	%f107, %f106, %f105, %f93;
	fma.rn.f32 	%f108, %f106, %f104, %f94;
	ld.shared.f32 	%f109, [%r6+36];
	fma.rn.f32 	%f110, %f109, %f105, %f96;
	fma.rn.f32 	%f111, %f109, %f104, %f97;
	ld.shared.f32 	%f112, [%r6+68];
	fma.rn.f32 	%f113, %f112, %f105, %f99;
	fma.rn.f32 	%f114, %f112, %f104, %f100;
	ld.shared.f32 	%f115, [%r6+100];
	fma.rn.f32 	%f116, %f115, %f105, %f102;
	fma.rn.f32 	%f117, %f115, %f104, %f103;
	ld.shared.f32 	%f118, [%r4+80];
	ld.shared.f32 	%f119, [%r4+64];
	ld.shared.f32 	%f120, [%r6+8];
	fma.rn.f32 	%f121, %f120, %f119, %f107;
	fma.rn.f32 	%f122, %f120, %f118, %f108;
	ld.shared.f32 	%f123, [%r6+40];
	fma.rn.f32 	%f124, %f123, %f119, %f110;
	fma.rn.f32 	%f125, %f123, %f118, %f111;
	ld.shared.f32 	%f126, [%r6+72];
	fma.rn.f32 	%f127, %f126, %f119, %f113;
	fma.rn.f32 	%f128, %f126, %f118, %f114;
	ld.shared.f32 	%f129, [%r6+104];
	fma.rn.f32 	%f130, %f129, %f119, %f116;
	fma.rn.f32 	%f131, %f129, %f118, %f117;
	ld.shared.f32 	%f132, [%r4+112];
	ld.shared.f32 	%f133, [%r4+96];
	ld.shared.f32 	%f134, [%r6+12];
	fma.rn.f32 	%f135, %f134, %f133, %f121;
	fma.rn.f32 	%f136, %f134, %f132, %f122;
	ld.shared.f32 	%f137, [%r6+44];
	fma.rn.f32 	%f138, %f137, %f133, %f124;
	fma.rn.f32 	%f139, %f137, %f132, %f125;
	ld.shared.f32 	%f140, [%r6+76];
	fma.rn.f32 	%f141, %f140, %f133, %f127;
	fma.rn.f32 	%f142, %f140, %f132, %f128;
	ld.shared.f32 	%f143, [%r6+108];
	fma.rn.f32 	%f144, %f143, %f133, %f130;
	fma.rn.f32 	%f145, %f143, %f132, %f131;
	ld.shared.f32 	%f146, [%r4+144];
	ld.shared.f32 	%f147, [%r4+128];
	ld.shared.f32 	%f148, [%r6+16];
	fma.rn.f32 	%f149, %f148, %f147, %f135;
	fma.rn.f32 	%f150, %f148, %f146, %f136;
	ld.shared.f32 	%f151, [%r6+48];
	fma.rn.f32 	%f152, %f151, %f147, %f138;
	fma.rn.f32 	%f153, %f151, %f146, %f139;
	ld.shared.f32 	%f154, [%r6+80];
	fma.rn.f32 	%f155, %f154, %f147, %f141;
	fma.rn.f32 	%f156, %f154, %f146, %f142;
	ld.shared.f32 	%f157, [%r6+112];
	fma.rn.f32 	%f158, %f157, %f147, %f144;
	fma.rn.f32 	%f159, %f157, %f146, %f145;
	ld.shared.f32 	%f160, [%r4+176];
	ld.shared.f32 	%f161, [%r4+160];
	ld.shared.f32 	%f162, [%r6+20];
	fma.rn.f32 	%f163, %f162, %f161, %f149;
	fma.rn.f32 	%f164, %f162, %f160, %f150;
	ld.shared.f32 	%f165, [%r6+52];
	fma.rn.f32 	%f166, %f165, %f161, %f152;
	fma.rn.f32 	%f167, %f165, %f160, %f153;
	ld.shared.f32 	%f168, [%r6+84];
	fma.rn.f32 	%f169, %f168, %f161, %f155;
	fma.rn.f32 	%f170, %f168, %f160, %f156;
	ld.shared.f32 	%f171, [%r6+116];
	fma.rn.f32 	%f172, %f171, %f161, %f158;
	fma.rn.f32 	%f173, %f171, %f160, %f159;
	ld.shared.f32 	%f174, [%r4+208];
	ld.shared.f32 	%f175, [%r4+192];
	ld.shared.f32 	%f176, [%r6+24];
	fma.rn.f32 	%f177, %f176, %f175, %f163;
	fma.rn.f32 	%f178, %f176, %f174, %f164;
	ld.shared.f32 	%f179, [%r6+56];
	fma.rn.f32 	%f180, %f179, %f175, %f166;
	fma.rn.f32 	%f181, %f179, %f174, %f167;
	ld.shared.f32 	%f182, [%r6+88];
	fma.rn.f32 	%f183, %f182, %f175, %f169;
	fma.rn.f32 	%f184, %f182, %f174, %f170;
	ld.shared.f32 	%f185, [%r6+120];
	fma.rn.f32 	%f186, %f185, %f175, %f172;
	fma.rn.f32 	%f187, %f185, %f174, %f173;
	ld.shared.f32 	%f188, [%r4+240];
	ld.shared.f32 	%f189, [%r4+224];
	ld.shared.f32 	%f190, [%r6+28];
	fma.rn.f32 	%f201, %f190, %f189, %f177;
	fma.rn.f32 	%f197, %f190, %f188, %f178;
	ld.shared.f32 	%f191, [%r6+60];
	fma.rn.f32 	%f200, %f191, %f189, %f180;
	fma.rn.f32 	%f196, %f191, %f188, %f181;
	ld.shared.f32 	%f192, [%r6+92];
	fma.rn.f32 	%f199, %f192, %f189, %f183;
	fma.rn.f32 	%f195, %f192, %f188, %f184;
	ld.shared.f32 	%f193, [%r6+124];
	fma.rn.f32 	%f198, %f193, %f189, %f186;
	fma.rn.f32 	%f194, %f193, %f188, %f187;
	add.s32 	%r34, %r34, 1;
	add.s64 	%rd20, %rd20, 32;
	add.s64 	%rd19, %rd19, 131072;
	setp.ne.s32 	%p2, %r34, 128;
	@%p2 bra 	$L__BB0_1;
	shl.b32 	%r25, %r2, 9;
	and.b32  	%r26, %r25, 2147221504;
	shl.b32 	%r27, %r1, 12;
	and.b32  	%r28, %r27, 245760;
	or.b32  	%r29, %r28, %r3;
	or.b32  	%r30, %r29, %r26;
	shl.b32 	%r31, %r2, 3;
	and.b32  	%r32, %r31, 4088;
	or.b32  	%r33, %r30, %r32;
	cvta.to.global.u64 	%rd16, %rd7;
	mul.wide.u32 	%rd17, %r33, 4;
	add.s64 	%rd18, %rd16, %rd17;
	st.global.f32 	[%rd18], %f201;
	st.global.f32 	[%rd18+16], %f197;
	st.global.f32 	[%rd18+16384], %f200;
	st.global.f32 	[%rd18+16400], %f196;
	st.global.f32 	[%rd18+32768], %f199;
	st.global.f32 	[%rd18+32784], %f195;
	st.global.f32 	[%rd18+49152], %f198;
	st.global.f32 	[%rd18+49168], %f194;
	ret;

}


// ===== COMPILED SASS (sm_100) =====

	.target	sm_100

	.elftype	@"ET_EXEC"


//--------------------- .note.nv.tkinfo           --------------------------
	.section	.note.nv.tkinfo,"",@"SHT_NOTE"
	.sectionflags	@"SHF_NOTE_NV_TKINFO"
	.tkinfo
        /*0018*/ 	.word	0x00000002
        /*0030*/ 	.string	""
        /*0030*/ 	.string	"ptxas"
        /*0030*/ 	.string	"Cuda compilation tools, release 13.0, V13.0.88"
        /*0030*/ 	.string	"Build cuda_13.0.r13.0/compiler.36424714_0"
        /*0030*/ 	.string	"-arch sm_100 -m 64 "



//--------------------- .note.nv.cuinfo           --------------------------
	.section	.note.nv.cuinfo,"",@"SHT_NOTE"
	.sectionflags	@"SHF_NOTE_NV_CUINFO"
        /*0018*/ 	.short	0x0002
        /*001a*/ 	.short	0x0064
        /*001c*/ 	.short	0x0082
	.zero		2


//--------------------- .nv.info                  --------------------------
	.section	.nv.info,"",@"SHT_CUDA_INFO"
	.align	4


	//----- nvinfo : EIATTR_REGCOUNT
	.align		4
        /*0000*/ 	.byte	0x04, 0x2f
        /*0002*/ 	.short	(.L_1 - .L_0)
	.align		4
.L_0:
        /*0004*/ 	.word	index@(mymatmul_kernel0)
        /*0008*/ 	.word	0x00000028


	//----- nvinfo : EIATTR_FRAME_SIZE
	.align		4
.L_1:
        /*000c*/ 	.byte	0x04, 0x11
        /*000e*/ 	.short	(.L_3 - .L_2)
	.align		4
.L_2:
        /*0010*/ 	.word	index@(mymatmul_kernel0)
        /*0014*/ 	.word	0x00000000


	//----- nvinfo : EIATTR_MIN_STACK_SIZE
	.align		4
.L_3:
        /*0018*/ 	.byte	0x04, 0x12
        /*001a*/ 	.short	(.L_5 - .L_4)
	.align		4
.L_4:
        /*001c*/ 	.word	index@(mymatmul_kernel0)
        /*0020*/ 	.word	0x00000000
.L_5:


//--------------------- .nv.compat                --------------------------
	.section	.nv.compat,"",@"SHT_CUDA_COMPAT_INFO"
	.align	4
        /*0000*/ 	.byte	0x02, 0x09, 0x00, 0x00, 0x02, 0x02, 0x01, 0x00, 0x02, 0x05, 0x05, 0x00, 0x03, 0x07, 0x01, 0x01
        /*0010*/ 	.byte	0x02, 0x03, 0x00, 0x00, 0x02, 0x06, 0x01, 0x00, 0x04, 0x0b, 0x08, 0x00, 0x09, 0x00, 0x00, 0x00
        /*0020*/ 	.byte	0x00, 0x00, 0x00, 0x00


//--------------------- .nv.info.mymatmul_kernel0 --------------------------
	.section	.nv.info.mymatmul_kernel0,"",@"SHT_CUDA_INFO"
	.sectionflags	@""
	.align	4


	//----- nvinfo : EIATTR_CUDA_API_VERSION
	.align		4
        /*0000*/ 	.byte	0x04, 0x37
        /*0002*/ 	.short	(.L_7 - .L_6)
.L_6:
        /*0004*/ 	.word	0x00000082


	//----- nvinfo : EIATTR_KPARAM_INFO
	.align		4
.L_7:
        /*0008*/ 	.byte	0x04, 0x17
        /*000a*/ 	.short	(.L_9 - .L_8)
.L_8:
        /*000c*/ 	.word	0x00000000
        /*0010*/ 	.short	0x0002
        /*0012*/ 	.short	0x0010
        /*0014*/ 	.byte	0x00, 0xf5, 0x21, 0x00


	//----- nvinfo : EIATTR_KPARAM_INFO
	.align		4
.L_9:
        /*0018*/ 	.byte	0x04, 0x17
        /*001a*/ 	.short	(.L_11 - .L_10)
.L_10:
        /*001c*/ 	.word	0x00000000
        /*0020*/ 	.short	0x0001
        /*0022*/ 	.short	0x0008
        /*0024*/ 	.byte	0x00, 0xf5, 0x21, 0x00


	//----- nvinfo : EIATTR_KPARAM_INFO
	.align		4
.L_11:
        /*0028*/ 	.byte	0x04, 0x17
        /*002a*/ 	.short	(.L_13 - .L_12)
.L_12:
        /*002c*/ 	.word	0x00000000
        /*0030*/ 	.short	0x0000
        /*0032*/ 	.short	0x0000
        /*0034*/ 	.byte	0x00, 0xf5, 0x21, 0x00


	//----- nvinfo : EIATTR_SPARSE_MMA_MASK
	.align		4
.L_13:
        /*0038*/ 	.byte	0x03, 0x50
        /*003a*/ 	.short	0x0000


	//----- nvinfo : EIATTR_MAXREG_COUNT
	.align		4
        /*003c*/ 	.byte	0x03, 0x1b
        /*003e*/ 	.short	0x00ff


	//----- nvinfo : EIATTR_NUM_BARRIERS
	.align		4
        /*0040*/ 	.byte	0x02, 0x4c
        /*0042*/ 	.byte	0x01
	.zero		1


	//----- nvinfo : EIATTR_MERCURY_ISA_VERSION
	.align		4
        /*0044*/ 	.byte	0x03, 0x5f
        /*0046*/ 	.short	0x0101


	//----- nvinfo : EIATTR_VRC_CTA_INIT_COUNT
	.align		4
        /*0048*/ 	.byte	0x02, 0x4a
	.zero		1
	.zero		1


	//----- nvinfo : EIATTR_EXIT_INSTR_OFFSETS
	.align		4
        /*004c*/ 	.byte	0x04, 0x1c
        /*004e*/ 	.short	(.L_15 - .L_14)


	//   ....[0]....
.L_14:
        /*0050*/ 	.word	0x00000ee0


	//----- nvinfo : EIATTR_MAX_THREADS
	.align		4
.L_15:
        /*0054*/ 	.byte	0x04, 0x05
        /*0056*/ 	.short	(.L_17 - .L_16)
.L_16:
        /*0058*/ 	.word	0x00000040
        /*005c*/ 	.word	0x00000001
        /*0060*/ 	.word	0x00000001


	//----- nvinfo : EIATTR_CRS_STACK_SIZE
	.align		4
.L_17:
        /*0064*/ 	.byte	0x04, 0x1e
        /*0066*/ 	.short	(.L_19 - .L_18)
.L_18:
        /*0068*/ 	.word	0x00000000


	//----- nvinfo : EIATTR_CBANK_PARAM_SIZE
	.align		4
.L_19:
        /*006c*/ 	.byte	0x03, 0x19
        /*006e*/ 	.short	0x0018


	//----- nvinfo : EIATTR_PARAM_CBANK
	.align		4
        /*0070*/ 	.byte	0x04, 0x0a
        /*0072*/ 	.short	(.L_21 - .L_20)
	.align		4
.L_20:
        /*0074*/ 	.word	index@(.nv.constant0.mymatmul_kernel0)
        /*0078*/ 	.short	0x0380
        /*007a*/ 	.short	0x0018


	//----- nvinfo : EIATTR_SW_WAR
	.align		4
.L_21:
        /*007c*/ 	.byte	0x04, 0x36
        /*007e*/ 	.short	(.L_23 - .L_22)
.L_22:
        /*0080*/ 	.word	0x00000008
.L_23:


//--------------------- .nv.callgraph             --------------------------
	.section	.nv.callgraph,"",@"SHT_CUDA_CALLGRAPH"
	.align	4
	.sectionentsize	8
	.align		4
        /*0000*/ 	.word	0x00000000
	.align		4
        /*0004*/ 	.word	0xffffffff
	.align		4
        /*0008*/ 	.word	0x00000000
	.align		4
        /*000c*/ 	.word	0xfffffffe
	.align		4
        /*0010*/ 	.word	0x00000000
	.align		4
        /*0014*/ 	.word	0xfffffffd
	.align		4
        /*0018*/ 	.word	0x00000000
	.align		4
        /*001c*/ 	.word	0xfffffffc


//--------------------- .text.mymatmul_kernel0    --------------------------
	.section	.text.mymatmul_kernel0,"ax",@progbits
	.align	128
        .global         mymatmul_kernel0
        .type           mymatmul_kernel0,@function
        .size           mymatmul_kernel0,(.L_x_4 - mymatmul_kernel0)
        .other          mymatmul_kernel0,@"STO_CUDA_ENTRY STV_DEFAULT"
mymatmul_kernel0:
.text.mymatmul_kernel0:
[----:B------:R-:W-:Y:S01]  /*0000*/  LDC R1, c[0x0][0x37c] ;  /* 0x0000df00ff017b82 */ /* 0x000fe20000000800 */
[----:B------:R-:W0:Y:S07]  /*0010*/  S2R R0, SR_TID.X ;  /* 0x0000000000007919 */ /* 0x000e2e0000002100 */
[----:B------:R-:W1:Y:S01]  /*0020*/  LDC.64 R6, c[0x0][0x388] ;  /* 0x0000e200ff067b82 */ /* 0x000e620000000a00 */
[----:B------:R-:W-:Y:S01]  /*0030*/  UMOV UR4, 0x400 ;  /* 0x0000040000047882 */ /* 0x000fe20000000000 */
[----:B------:R-:W-:Y:S01]  /*0040*/  CS2R R32, SRZ ;  /* 0x0000000000207805 */ /* 0x000fe2000001ff00 */
[----:B------:R-:W2:Y:S01]  /*0050*/  S2R R2, SR_CTAID.X ;  /* 0x0000000000027919 */ /* 0x000ea20000002500 */
[----:B------:R-:W-:Y:S01]  /*0060*/  UIADD3 UR5, UPT, UPT, UR4, 0x800, URZ ;  /* 0x0000080004057890 */ /* 0x000fe2000fffe0ff */
[----:B------:R-:W-:-:S02]  /*0070*/  CS2R R30, SRZ ;  /* 0x00000000001e7805 */ /* 0x000fc4000001ff00 */
[----:B------:R-:W-:Y:S02]  /*0080*/  CS2R R28, SRZ ;  /* 0x00000000001c7805 */ /* 0x000fe4000001ff00 */
[----:B------:R-:W-:Y:S01]  /*0090*/  CS2R R26, SRZ ;  /* 0x00000000001a7805 */ /* 0x000fe2000001ff00 */
[----:B------:R-:W3:Y:S01]  /*00a0*/  LDC.64 R4, c[0x0][0x380] ;  /* 0x0000e000ff047b82 */ /* 0x000ee20000000a00 */
[----:B------:R-:W4:Y:S07]  /*00b0*/  LDCU.64 UR10, c[0x0][0x358] ;  /* 0x00006b00ff0a77ac */ /* 0x000f2e0008000a00 */
[----:B------:R-:W5:Y:S01]  /*00c0*/  S2UR UR7, SR_CgaCtaId ;  /* 0x00000000000779c3 */ /* 0x000f620000008800 */
[----:B0-----:R-:W-:-:S02]  /*00d0*/  SHF.L.U32 R8, R0, 0x9, RZ ;  /* 0x0000000900087819 */ /* 0x001fc400000006ff */
[----:B------:R-:W-:Y:S02]  /*00e0*/  SHF.L.U32 R25, R0, 0x2, RZ ;  /* 0x0000000200197819 */ /* 0x000fe400000006ff */
[----:B--2---:R-:W-:Y:S02]  /*00f0*/  SHF.L.U32 R3, R2, 0x7, RZ ;  /* 0x0000000702037819 */ /* 0x004fe400000006ff */
[----:B------:R-:W-:Y:S02]  /*0100*/  LOP3.LUT R8, R8, 0x7c00, RZ, 0xc0, !PT ;  /* 0x00007c0008087812 */ /* 0x000fe400078ec0ff */
[----:B------:R-:W-:Y:S01]  /*0110*/  LOP3.LUT R9, R2, 0x1ff, RZ, 0xc0, !PT ;  /* 0x000001ff02097812 */ /* 0x000fe200078ec0ff */
[----:B-----5:R-:W-:Y:S01]  /*0120*/  ULEA UR6, UR7, UR4, 0x18 ;  /* 0x0000000407067291 */ /* 0x020fe2000f8ec0ff */
[----:B------:R-:W-:Y:S01]  /*0130*/  LOP3.LUT R8, R8, 0x7fff0000, R3, 0xf8, !PT ;  /* 0x7fff000008087812 */ /* 0x000fe200078ef803 */
[----:B------:R-:W-:Y:S02]  /*0140*/  ULEA UR5, UR7, UR5, 0x18 ;  /* 0x0000000507057291 */ /* 0x000fe4000f8ec0ff */
[----:B-1----:R-:W-:Y:S01]  /*0150*/  IMAD.WIDE.U32 R6, R9, 0x20, R6 ;  /* 0x0000002009067825 */ /* 0x002fe200078e0006 */
[----:B------:R-:W-:Y:S01]  /*0160*/  LOP3.LUT R3, R8, 0x4, R25, 0xf8, !PT ;  /* 0x0000000408037812 */ /* 0x000fe200078ef819 */
[----:B------:R-:W-:Y:S01]  /*0170*/  UMOV UR4, URZ ;  /* 0x000000ff00047c82 */ /* 0x000fe20008000000 */
[----:B------:R-:W-:-:S02]  /*0180*/  LOP3.LUT R25, R25, 0xc, RZ, 0xc0, !PT ;  /* 0x0000000c19197812 */ /* 0x000fc400078ec0ff */
[----:B------:R-:W-:Y:S01]  /*0190*/  IADD3 R36, P1, PT, R6, 0x10000, RZ ;  /* 0x0001000006247810 */ /* 0x000fe20007f3e0ff */
[----:B---3--:R-:W-:Y:S01]  /*01a0*/  IMAD.WIDE.U32 R4, R3, 0x4, R4 ;  /* 0x0000000403047825 */ /* 0x008fe200078e0004 */
[----:B------:R-:W-:Y:S02]  /*01b0*/  SHF.L.U32 R3, R0, 0x5, RZ ;  /* 0x0000000500037819 */ /* 0x000fe400000006ff */
[----:B------:R-:W-:Y:S02]  /*01c0*/  IADD3.X R37, PT, PT, RZ, R7, RZ, P1, !PT ;  /* 0x00000007ff257210 */ /* 0x000fe40000ffe4ff */
[----:B------:R-:W-:Y:S02]  /*01d0*/  IADD3 R34, P0, PT, R4, 0x20000, RZ ;  /* 0x0002000004227810 */ /* 0x000fe40007f1e0ff */
[----:B------:R-:W-:Y:S02]  /*01e0*/  LOP3.LUT R3, R3, 0x780, RZ, 0xc0, !PT ;  /* 0x0000078003037812 */ /* 0x000fe400078ec0ff */
[----:B------:R-:W-:-:S02]  /*01f0*/  IADD3.X R35, PT, PT, RZ, R5, RZ, P0, !PT ;  /* 0x00000005ff237210 */ /* 0x000fc400007fe4ff */
[----:B----4-:R-:W-:-:S07]  /*0200*/  LEA R24, R0, UR6, 0x4 ;  /* 0x0000000600187c11 */ /* 0x010fce000f8e20ff */
.L_x_2:
[----:B------:R-:W2:Y:S04]  /*0210*/  LDG.E.128.CONSTANT R4, desc[UR10][R34.64+-0x20000] ;  /* 0xfe00000a22047981 */ /* 0x000ea8000c1e9d00 */
[----:B------:R-:W3:Y:S01]  /*0220*/  LDG.E.128.CONSTANT R8, desc[UR10][R34.64] ;  /* 0x0000000a22087981 */ /* 0x000ee2000c1e9d00 */
[----:B------:R-:W-:Y:S01]  /*0230*/  BAR.SYNC.DEFER_BLOCKING 0x0 ;  /* 0x0000000000007b1d */ /* 0x000fe20000010000 */
[----:B------:R-:W-:-:S05]  /*0240*/  ISETP.NE.AND P0, PT, R0, RZ, PT ;  /* 0x000000ff0000720c */ /* 0x000fca0003f05270 */
[----:B------:R-:W-:Y:S01]  /*0250*/  BSSY.RECONVERGENT B0, `(.L_x_0) ;  /* 0x0000057000007945 */ /* 0x000fe20003800200 */
[----:B--2---:R0:W-:Y:S04]  /*0260*/  STS.128 [R24], R4 ;  /* 0x0000000418007388 */ /* 0x0041e80000000c00 */
[----:B---3--:R0:W-:Y:S03]  /*0270*/  STS.128 [R24+0x400], R8 ;  /* 0x0004000818007388 */ /* 0x0081e60000000c00 */
[----:B------:R-:W-:Y:S05]  /*0280*/  @P0 BRA `(.L_x_1) ;  /* 0x00000004004c0947 */ /* 0x000fea0003800000 */
[----:B0-----:R-:W2:Y:S04]  /*0290*/  LDG.E.CONSTANT R4, desc[UR10][R36.64+-0x10000] ;  /* 0xff00000a24047981 */ /* 0x001ea8000c1e9900 */
[----:B------:R-:W2:Y:S04]  /*02a0*/  LDG.E.CONSTANT R5, desc[UR10][R36.64+-0xfffc] ;  /* 0xff00040a24057981 */ /* 0x000ea8000c1e9900 */
[----:B------:R-:W2:Y:S04]  /*02b0*/  LDG.E.CONSTANT R6, desc[UR10][R36.64+-0xfff8] ;  /* 0xff00080a24067981 */ /* 0x000ea8000c1e9900 */
[----:B------:R-:W2:Y:S04]  /*02c0*/  LDG.E.CONSTANT R7, desc[UR10][R36.64+-0xfff4] ;  /* 0xff000c0a24077981 */ /* 0x000ea8000c1e9900 */
[----:B------:R-:W3:Y:S04]  /*02d0*/  LDG.E.CONSTANT R8, desc[UR10][R36.64+-0xfff0] ;  /* 0xff00100a24087981 */ /* 0x000ee8000c1e9900 */
[----:B------:R-:W3:Y:S04]  /*02e0*/  LDG.E.CONSTANT R9, desc[UR10][R36.64+-0xffec] ;  /* 0xff00140a24097981 */ /* 0x000ee8000c1e9900 */
[----:B------:R-:W3:Y:S04]  /*02f0*/  LDG.E.CONSTANT R10, desc[UR10][R36.64+-0xffe8] ;  /* 0xff00180a240a7981 */ /* 0x000ee8000c1e9900 */
[----:B------:R-:W3:Y:S04]  /*0300*/  LDG.E.CONSTANT R11, desc[UR10][R36.64+-0xffe4] ;  /* 0xff001c0a240b7981 */ /* 0x000ee8000c1e9900 */
[----:B------:R-:W4:Y:S04]  /*0310*/  LDG.E.CONSTANT R12, desc[UR10][R36.64+-0xc000] ;  /* 0xff40000a240c7981 */ /* 0x000f28000c1e9900 */
[----:B------:R-:W4:Y:S04]  /*0320*/  LDG.E.CONSTANT R13, desc[UR10][R36.64+-0xbffc] ;  /* 0xff40040a240d7981 */ /* 0x000f28000c1e9900 */
[----:B------:R-:W4:Y:S04]  /*0330*/  LDG.E.CONSTANT R14, desc[UR10][R36.64+-0xbff8] ;  /* 0xff40080a240e7981 */ /* 0x000f28000c1e9900 */
[----:B------:R-:W4:Y:S04]  /*0340*/  LDG.E.CONSTANT R15, desc[UR10][R36.64+-0xbff4] ;  /* 0xff400c0a240f7981 */ /* 0x000f28000c1e9900 */
[----:B------:R-:W5:Y:S04]  /*0350*/  LDG.E.CONSTANT R16, desc[UR10][R36.64+-0xbff0] ;  /* 0xff40100a24107981 */ /* 0x000f68000c1e9900 */
[----:B------:R-:W5:Y:S04]  /*0360*/  LDG.E.CONSTANT R17, desc[UR10][R36.64+-0xbfec] ;  /* 0xff40140a24117981 */ /* 0x000f68000c1e9900 */
[----:B------:R-:W5:Y:S04]  /*0370*/  LDG.E.CONSTANT R18, desc[UR10][R36.64+-0xbfe8] ;  /* 0xff40180a24127981 */ /* 0x000f68000c1e9900 */
[----:B------:R-:W5:Y:S01]  /*0380*/  LDG.E.CONSTANT R19, desc[UR10][R36.64+-0xbfe4] ;  /* 0xff401c0a24137981 */ /* 0x000f62000c1e9900 */
[----:B------:R-:W0:Y:S01]  /*0390*/  S2UR UR8, SR_CgaCtaId ;  /* 0x00000000000879c3 */ /* 0x000e220000008800 */
[----:B------:R-:W-:-:S02]  /*03a0*/  UMOV UR7, 0x400 ;  /* 0x0000040000077882 */ /* 0x000fc40000000000 */
[----:B0-----:R-:W-:-:S09]  /*03b0*/  ULEA UR7, UR8, UR7, 0x18 ;  /* 0x0000000708077291 */ /* 0x001fd2000f8ec0ff */
[----:B--2---:R0:W-:Y:S04]  /*03c0*/  STS.128 [UR7+0x800], R4 ;  /* 0x00080004ff007988 */ /* 0x0041e80008000c07 */
[----:B0-----:R-:W2:Y:S04]  /*03d0*/  LDG.E.CONSTANT R4, desc[UR10][R36.64+-0x8000] ;  /* 0xff80000a24047981 */ /* 0x001ea8000c1e9900 */
[----:B---3--:R0:W-:Y:S04]  /*03e0*/  STS.128 [UR7+0x810], R8 ;  /* 0x00081008ff007988 */ /* 0x0081e80008000c07 */
[----:B------:R-:W2:Y:S04]  /*03f0*/  LDG.E.CONSTANT R5, desc[UR10][R36.64+-0x7ffc] ;  /* 0xff80040a24057981 */ /* 0x000ea8000c1e9900 */
[----:B------:R-:W2:Y:S04]  /*0400*/  LDG.E.CONSTANT R6, desc[UR10][R36.64+-0x7ff8] ;  /* 0xff80080a24067981 */ /* 0x000ea8000c1e9900 */
[----:B------:R-:W2:Y:S04]  /*0410*/  LDG.E.CONSTANT R7, desc[UR10][R36.64+-0x7ff4] ;  /* 0xff800c0a24077981 */ /* 0x000ea8000c1e9900 */
[----:B----4-:R1:W-:Y:S04]  /*0420*/  STS.128 [UR7+0x820], R12 ;  /* 0x0008200cff007988 */ /* 0x0103e80008000c07 */
[----:B0-----:R-:W3:Y:S04]  /*0430*/  LDG.E.CONSTANT R8, desc[UR10][R36.64+-0x7ff0] ;  /* 0xff80100a24087981 */ /* 0x001ee8000c1e9900 */
[----:B------:R-:W3:Y:S04]  /*0440*/  LDG.E.CONSTANT R9, desc[UR10][R36.64+-0x7fec] ;  /* 0xff80140a24097981 */ /* 0x000ee8000c1e9900 */
[----:B------:R-:W3:Y:S04]  /*0450*/  LDG.E.CONSTANT R10, desc[UR10][R36.64+-0x7fe8] ;  /* 0xff80180a240a7981 */ /* 0x000ee8000c1e9900 */
[----:B-----5:R0:W-:Y:S04]  /*0460*/  STS.128 [UR7+0x830], R16 ;  /* 0x00083010ff007988 */ /* 0x0201e80008000c07 */
[----:B------:R-:W3:Y:S04]  /*0470*/  LDG.E.CONSTANT R11, desc[UR10][R36.64+-0x7fe4] ;  /* 0xff801c0a240b7981 */ /* 0x000ee8000c1e9900 */
[----:B-1----:R-:W4:Y:S04]  /*0480*/  LDG.E.CONSTANT R12, desc[UR10][R36.64+-0x4000] ;  /* 0xffc0000a240c7981 */ /* 0x002f28000c1e9900 */
[----:B------:R-:W4:Y:S04]  /*0490*/  LDG.E.CONSTANT R13, desc[UR10][R36.64+-0x3ffc] ;  /* 0xffc0040a240d7981 */ /* 0x000f28000c1e9900 */
[----:B------:R-:W4:Y:S04]  /*04a0*/  LDG.E.CONSTANT R14, desc[UR10][R36.64+-0x3ff8] ;  /* 0xffc0080a240e7981 */ /* 0x000f28000c1e9900 */
[----:B------:R-:W4:Y:S04]  /*04b0*/  LDG.E.CONSTANT R15, desc[UR10][R36.64+-0x3ff4] ;  /* 0xffc00c0a240f7981 */ /* 0x000f28000c1e9900 */
[----:B0-----:R-:W5:Y:S04]  /*04c0*/  LDG.E.CONSTANT R16, desc[UR10][R36.64+-0x3ff0] ;  /* 0xffc0100a24107981 */ /* 0x001f68000c1e9900 */
[----:B------:R-:W5:Y:S04]  /*04d0*/  LDG.E.CONSTANT R17, desc[UR10][R36.64+-0x3fec] ;  /* 0xffc0140a24117981 */ /* 0x000f68000c1e9900 */
[----:B------:R-:W5:Y:S04]  /*04e0*/  LDG.E.CONSTANT R18, desc[UR10][R36.64+-0x3fe8] ;  /* 0xffc0180a24127981 */ /* 0x000f68000c1e9900 */
[----:B------:R-:W5:Y:S04]  /*04f0*/  LDG.E.CONSTANT R19, desc[UR10][R36.64+-0x3fe4] ;  /* 0xffc01c0a24137981 */ /* 0x000f68000c1e9900 */
[----:B--2---:R0:W-:Y:S04]  /*0500*/  STS.128 [UR7+0x840], R4 ;  /* 0x00084004ff007988 */ /* 0x0041e80008000c07 */
[----:B0-----:R-:W2:Y:S04]  /*0510*/  LDG.E.CONSTANT R4, desc[UR10][R36.64] ;  /* 0x0000000a24047981 */ /* 0x001ea8000c1e9900 */
[----:B------:R-:W2:Y:S04]  /*0520*/  LDG.E.CONSTANT R5, desc[UR10][R36.64+0x4] ;  /* 0x0000040a24057981 */ /* 0x000ea8000c1e9900 */
[----:B------:R-:W2:Y:S04]  /*0530*/  LDG.E.CONSTANT R6, desc[UR10][R36.64+0x8] ;  /* 0x0000080a24067981 */ /* 0x000ea8000c1e9900 */
[----:B---3--:R0:W-:Y:S04]  /*0540*/  STS.128 [UR7+0x850], R8 ;  /* 0x00085008ff007988 */ /* 0x0081e80008000c07 */
        /* <DEDUP_REMOVED lines=19> */
[----:B------:R-:W2:Y:S04]  /*0680*/  LDG.E.CONSTANT R7, desc[UR10][R36.64+0x800c] ;  /* 0x00800c0a24077981 */ /* 0x000ea8000c1e9900 */
[----:B---3--:R0:W-:Y:S04]  /*0690*/  STS.128 [UR7+0x890], R8 ;  /* 0x00089008ff007988 */ /* 0x0081e80008000c07 */
[----:B0-----:R-:W3:Y:S04]  /*06a0*/  LDG.E.CONSTANT R8, desc[UR10][R36.64+0x8010] ;  /* 0x0080100a24087981 */ /* 0x001ee8000c1e9900 */
[----:B----4-:R0:W-:Y:S04]  /*06b0*/  STS.128 [UR7+0x8a0], R12 ;  /* 0x0008a00cff007988 */ /* 0x0101e80008000c07 */
[----:B------:R-:W3:Y:S04]  /*06c0*/  LDG.E.CONSTANT R9, desc[UR10][R36.64+0x8014] ;  /* 0x0080140a24097981 */ /* 0x000ee8000c1e9900 */
[----:B------:R-:W3:Y:S04]  /*06d0*/  LDG.E.CONSTANT R10, desc[UR10][R36.64+0x8018] ;  /* 0x0080180a240a7981 */ /* 0x000ee8000c1e9900 */
[----:B------:R-:W3:Y:S04]  /*06e0*/  LDG.E.CONSTANT R11, desc[UR10][R36.64+0x801c] ;  /* 0x00801c0a240b7981 */ /* 0x000ee8000c1e9900 */
[----:B-----5:R1:W-:Y:S04]  /*06f0*/  STS.128 [UR7+0x8b0], R16 ;  /* 0x0008b010ff007988 */ /* 0x0203e80008000c07 */
[----:B0-----:R-:W4:Y:S04]  /*0700*/  LDG.E.CONSTANT R12, desc[UR10][R36.64+0xc000] ;  /* 0x00c0000a240c7981 */ /* 0x001f28000c1e9900 */
[----:B------:R-:W4:Y:S04]  /*0710*/  LDG.E.CONSTANT R13, desc[UR10][R36.64+0xc004] ;  /* 0x00c0040a240d7981 */ /* 0x000f28000c1e9900 */
[----:B------:R-:W4:Y:S04]  /*0720*/  LDG.E.CONSTANT R14, desc[UR10][R36.64+0xc008] ;  /* 0x00c0080a240e7981 */ /* 0x000f28000c1e9900 */
[----:B------:R-:W4:Y:S04]  /*0730*/  LDG.E.CONSTANT R15, desc[UR10][R36.64+0xc00c] ;  /* 0x00c00c0a240f7981 */ /* 0x000f28000c1e9900 */
[----:B-1----:R-:W5:Y:S04]  /*0740*/  LDG.E.CONSTANT R16, desc[UR10][R36.64+0xc010] ;  /* 0x00c0100a24107981 */ /* 0x002f68000c1e9900 */
[----:B------:R-:W5:Y:S04]  /*0750*/  LDG.E.CONSTANT R17, desc[UR10][R36.64+0xc014] ;  /* 0x00c0140a24117981 */ /* 0x000f68000c1e9900 */
[----:B------:R-:W5:Y:S04]  /*0760*/  LDG.E.CONSTANT R18, desc[UR10][R36.64+0xc018] ;  /* 0x00c0180a24127981 */ /* 0x000f68000c1e9900 */
[----:B------:R-:W5:Y:S04]  /*0770*/  LDG.E.CONSTANT R19, desc[UR10][R36.64+0xc01c] ;  /* 0x00c01c0a24137981 */ /* 0x000f68000c1e9900 */
[----:B--2---:R1:W-:Y:S04]  /*0780*/  STS.128 [UR7+0x8c0], R4 ;  /* 0x0008c004ff007988 */ /* 0x0043e80008000c07 */
[----:B---3--:R1:W-:Y:S04]  /*0790*/  STS.128 [UR7+0x8d0], R8 ;  /* 0x0008d008ff007988 */ /* 0x0083e80008000c07 */
[----:B----4-:R1:W-:Y:S04]  /*07a0*/  STS.128 [UR7+0x8e0], R12 ;  /* 0x0008e00cff007988 */ /* 0x0103e80008000c07 */
[----:B-----5:R1:W-:Y:S02]  /*07b0*/  STS.128 [UR7+0x8f0], R16 ;  /* 0x0008f010ff007988 */ /* 0x0203e40008000c07 */
.L_x_1:
[----:B------:R-:W-:Y:S05]  /*07c0*/  BSYNC.RECONVERGENT B0 ;  /* 0x0000000000007941 */ /* 0x000fea0003800200 */
.L_x_0:
[----:B------:R-:W-:Y:S01]  /*07d0*/  BAR.SYNC.DEFER_BLOCKING 0x0 ;  /* 0x0000000000007b1d */ /* 0x000fe20000010000 */
[----:B------:R-:W-:Y:S01]  /*07e0*/  UIADD3 UR4, UPT, UPT, UR4, 0x1, URZ ;  /* 0x0000000104047890 */ /* 0x000fe2000fffe0ff */
[----:B------:R-:W-:Y:S02]  /*07f0*/  IADD3 R34, P0, PT, R34, 0x20, RZ ;  /* 0x0000002022227810 */ /* 0x000fe40007f1e0ff */
[----:B------:R-:W-:Y:S01]  /*0800*/  IADD3 R36, P1, PT, R36, 0x20000, RZ ;  /* 0x0002000024247810 */ /* 0x000fe20007f3e0ff */
[----:B------:R-:W-:Y:S01]  /*0810*/  UISETP.NE.AND UP0, UPT, UR4, 0x80, UPT ;  /* 0x000000800400788c */ /* 0x000fe2000bf05270 */
[----:B------:R-:W-:Y:S02]  /*0820*/  IADD3.X R35, PT, PT, RZ, R35, RZ, P0, !PT ;  /* 0x00000023ff237210 */ /* 0x000fe400007fe4ff */
[----:B------:R-:W-:Y:S01]  /*0830*/  IADD3.X R37, PT, PT, RZ, R37, RZ, P1, !PT ;  /* 0x00000025ff257210 */ /* 0x000fe20000ffe4ff */
[----:B01----:R-:W-:Y:S04]  /*0840*/  LDS R4, [R25+UR5] ;  /* 0x0000000519047984 */ /* 0x003fe80008000800 */
[----:B------:R-:W0:Y:S04]  /*0850*/  LDS.128 R16, [R3+UR6+0x40] ;  /* 0x0000400603107984 */ /* 0x000e280008000c00 */
[----:B------:R-:W1:Y:S04]  /*0860*/  LDS.128 R20, [R3+UR6] ;  /* 0x0000000603147984 */ /* 0x000e680008000c00 */
[----:B------:R-:W2:Y:S04]  /*0870*/  LDS R5, [R25+UR5+0x10] ;  /* 0x0000100519057984 */ /* 0x000ea80008000800 */
[----:B------:R-:W3:Y:S04]  /*0880*/  LDS.128 R12, [R3+UR6+0x20] ;  /* 0x00002006030c7984 */ /* 0x000ee80008000c00 */
[----:B------:R-:W4:Y:S04]  /*0890*/  LDS.128 R8, [R3+UR6+0x60] ;  /* 0x0000600603087984 */ /* 0x000f280008000c00 */
[----:B------:R-:W5:Y:S04]  /*08a0*/  LDS R6, [R25+UR5+0x20] ;  /* 0x0000200519067984 */ /* 0x000f680008000800 */
[----:B------:R-:W5:Y:S01]  /*08b0*/  LDS R7, [R25+UR5+0x30] ;  /* 0x0000300519077984 */ /* 0x000f620008000800 */
[C---:B0-----:R-:W-:Y:S01]  /*08c0*/  FFMA R27, R4.reuse, R16, R27 ;  /* 0x00000010041b7223 */ /* 0x041fe2000000001b */
[C---:B-1----:R-:W-:Y:S01]  /*08d0*/  FFMA R31, R4.reuse, R20, R31 ;  /* 0x00000014041f7223 */ /* 0x042fe2000000001f */
[C---:B--2---:R-:W-:Y:S01]  /*08e0*/  FFMA R16, R5.reuse, R16, R30 ;  /* 0x0000001005107223 */ /* 0x044fe2000000001e */
[C---:B------:R-:W-:Y:S01]  /*08f0*/  FFMA R20, R5.reuse, R20, R33 ;  /* 0x0000001405147223 */ /* 0x040fe20000000021 */
[CC--:B---3--:R-:W-:Y:S01]  /*0900*/  FFMA R26, R4.reuse, R12.reuse, R26 ;  /* 0x0000000c041a7223 */ /* 0x0c8fe2000000001a */
[C---:B------:R-:W-:Y:S01]  /*0910*/  FFMA R12, R5.reuse, R12, R29 ;  /* 0x0000000c050c7223 */ /* 0x040fe2000000001d */
[-C--:B----4-:R-:W-:Y:S01]  /*0920*/  FFMA R30, R5, R8.reuse, R32 ;  /* 0x00000008051e7223 */ /* 0x090fe20000000020 */
[----:B------:R-:W-:Y:S01]  /*0930*/  FFMA R4, R4, R8, R28 ;  /* 0x0000000804047223 */ /* 0x000fe2000000001c */
[----:B------:R-:W0:Y:S01]  /*0940*/  LDS R5, [R25+UR5+0x40] ;  /* 0x0000400519057984 */ /* 0x000e220008000800 */
[C---:B-----5:R-:W-:Y:S01]  /*0950*/  FFMA R29, R6.reuse, R21, R31 ;  /* 0x00000015061d7223 */ /* 0x060fe2000000001f */
[----:B------:R-:W-:-:S02]  /*0960*/  FFMA R27, R6, R17, R27 ;  /* 0x00000011061b7223 */ /* 0x000fc4000000001b */
[----:B------:R-:W1:Y:S01]  /*0970*/  LDS R28, [R25+UR5+0x50] ;  /* 0x00005005191c7984 */ /* 0x000e620008000800 */
[C---:B------:R-:W-:Y:S01]  /*0980*/  FFMA R33, R6.reuse, R13, R26 ;  /* 0x0000000d06217223 */ /* 0x040fe2000000001a */
[C---:B------:R-:W-:Y:S01]  /*0990*/  FFMA R21, R7.reuse, R21, R20 ;  /* 0x0000001507157223 */ /* 0x040fe20000000014 */
[C---:B------:R-:W-:Y:S01]  /*09a0*/  FFMA R31, R7.reuse, R13, R12 ;  /* 0x0000000d071f7223 */ /* 0x040fe2000000000c */
[----:B------:R-:W2:Y:S01]  /*09b0*/  LDS R20, [R25+UR5+0x60] ;  /* 0x0000600519147984 */ /* 0x000ea20008000800 */
[C---:B------:R-:W-:Y:S01]  /*09c0*/  FFMA R12, R7.reuse, R17, R16 ;  /* 0x00000011070c7223 */ /* 0x040fe20000000010 */
[-C--:B------:R-:W-:Y:S01]  /*09d0*/  FFMA R17, R6, R9.reuse, R4 ;  /* 0x0000000906117223 */ /* 0x080fe20000000004 */
[----:B------:R-:W-:Y:S01]  /*09e0*/  FFMA R30, R7, R9, R30 ;  /* 0x00000009071e7223 */ /* 0x000fe2000000001e */
[----:B------:R-:W3:Y:S04]  /*09f0*/  LDS R8, [R25+UR5+0x70] ;  /* 0x0000700519087984 */ /* 0x000ee80008000800 */
[----:B------:R-:W-:Y:S01]  /*0a00*/  LDS R16, [R25+UR5+0x80] ;  /* 0x0000800519107984 */ /* 0x000fe20008000800 */
[C---:B0-----:R-:W-:Y:S01]  /*0a10*/  FFMA R29, R5.reuse, R22, R29 ;  /* 0x00000016051d7223 */ /* 0x041fe2000000001d */
[C---:B------:R-:W-:Y:S01]  /*0a20*/  FFMA R26, R5.reuse, R18, R27 ;  /* 0x00000012051a7223 */ /* 0x040fe2000000001b */
[C---:B------:R-:W-:Y:S01]  /*0a30*/  FFMA R13, R5.reuse, R14, R33 ;  /* 0x0000000e050d7223 */ /* 0x040fe20000000021 */
[----:B------:R-:W-:Y:S01]  /*0a40*/  FFMA R27, R5, R10, R17 ;  /* 0x0000000a051b7223 */ /* 0x000fe20000000011 */
[C---:B-1----:R-:W-:Y:S01]  /*0a50*/  FFMA R22, R28.reuse, R22, R21 ;  /* 0x000000161c167223 */ /* 0x042fe20000000015 */
[C---:B------:R-:W-:Y:S01]  /*0a60*/  FFMA R14, R28.reuse, R14, R31 ;  /* 0x0000000e1c0e7223 */ /* 0x040fe2000000001f */
[C---:B------:R-:W-:Y:S01]  /*0a70*/  FFMA R9, R28.reuse, R18, R12 ;  /* 0x000000121c097223 */ /* 0x040fe2000000000c */
[----:B------:R-:W-:Y:S01]  /*0a80*/  FFMA R10, R28, R10, R30 ;  /* 0x0000000a1c0a7223 */ /* 0x000fe2000000001e */
[C---:B--2---:R-:W-:Y:S01]  /*0a90*/  FFMA R28, R20.reuse, R23, R29 ;  /* 0x00000017141c7223 */ /* 0x044fe2000000001d */
[C---:B------:R-:W-:Y:S01]  /*0aa0*/  FFMA R18, R20.reuse, R15, R13 ;  /* 0x0000000f14127223 */ /* 0x040fe2000000000d */
[C---:B------:R-:W-:Y:S01]  /*0ab0*/  FFMA R26, R20.reuse, R19, R26 ;  /* 0x00000013141a7223 */ /* 0x040fe2000000001a */
[----:B------:R-:W-:Y:S01]  /*0ac0*/  FFMA R27, R20, R11, R27 ;  /* 0x0000000b141b7223 */ /* 0x000fe2000000001b */
[C---:B---3--:R-:W-:Y:S01]  /*0ad0*/  FFMA R30, R8.reuse, R23, R22 ;  /* 0x00000017081e7223 */ /* 0x048fe20000000016 */
[----:B------:R-:W0:Y:S01]  /*0ae0*/  LDS.128 R4, [R3+UR6+0x10] ;  /* 0x0000100603047984 */ /* 0x000e220008000c00 */
[C---:B------:R-:W-:Y:S01]  /*0af0*/  FFMA R29, R8.reuse, R15, R14 ;  /* 0x0000000f081d7223 */ /* 0x040fe2000000000e */
[C---:B------:R-:W-:Y:S01]  /*0b00*/  FFMA R19, R8.reuse, R19, R9 ;  /* 0x0000001308137223 */ /* 0x040fe20000000009 */
[----:B------:R-:W-:Y:S01]  /*0b10*/  FFMA R32, R8, R11, R10 ;  /* 0x0000000b08207223 */ /* 0x000fe2000000000a */
[----:B------:R-:W1:Y:S04]  /*0b20*/  LDS.128 R20, [R3+UR6+0x30] ;  /* 0x0000300603147984 */ /* 0x000e680008000c00 */
[----:B------:R-:W2:Y:S04]  /*0b30*/  LDS R17, [R25+UR5+0x90] ;  /* 0x0000900519117984 */ /* 0x000ea80008000800 */
[----:B------:R-:W3:Y:S04]  /*0b40*/  LDS.128 R12, [R3+UR6+0x50] ;  /* 0x00005006030c7984 */ /* 0x000ee80008000c00 */
[----:B------:R-:W4:Y:S04]  /*0b50*/  LDS.128 R8, [R3+UR6+0x70] ;  /* 0x0000700603087984 */ /* 0x000f280008000c00 */
[----:B------:R-:W-:Y:S01]  /*0b60*/  LDS R31, [R25+UR5+0xc0] ;  /* 0x0000c005191f7984 */ /* 0x000fe20008000800 */
[C---:B0-----:R-:W-:Y:S01]  /*0b70*/  FFMA R28, R16.reuse, R4, R28 ;  /* 0x00000004101c7223 */ /* 0x041fe2000000001c */
[C---:B-1----:R-:W-:Y:S01]  /*0b80*/  FFMA R18, R16.reuse, R20, R18 ;  /* 0x0000001410127223 */ /* 0x042fe20000000012 */
[C---:B--2---:R-:W-:Y:S01]  /*0b90*/  FFMA R30, R17.reuse, R4, R30 ;  /* 0x00000004111e7223 */ /* 0x044fe2000000001e */
[C---:B------:R-:W-:Y:S01]  /*0ba0*/  FFMA R20, R17.reuse, R20, R29 ;  /* 0x0000001411147223 */ /* 0x040fe2000000001d */
[----:B------:R-:W0:Y:S01]  /*0bb0*/  LDS R4, [R25+UR5+0xb0] ;  /* 0x0000b00519047984 */ /* 0x000e220008000800 */
[-C--:B---3--:R-:W-:Y:S01]  /*0bc0*/  FFMA R26, R16, R12.reuse, R26 ;  /* 0x0000000c101a7223 */ /* 0x088fe2000000001a */
[----:B------:R-:W-:-:S02]  /*0bd0*/  FFMA R19, R17, R12, R19 ;  /* 0x0000000c11137223 */ /* 0x000fc40000000013 */
[----:B------:R-:W1:Y:S01]  /*0be0*/  LDS R29, [R25+UR5+0xa0] ;  /* 0x0000a005191d7984 */ /* 0x000e620008000800 */
[-C--:B----4-:R-:W-:Y:S01]  /*0bf0*/  FFMA R16, R16, R8.reuse, R27 ;  /* 0x0000000810107223 */ /* 0x090fe2000000001b */
[----:B------:R-:W-:Y:S02]  /*0c00*/  FFMA R17, R17, R8, R32 ;  /* 0x0000000811117223 */ /* 0x000fe40000000020 */
[----:B------:R-:W2:Y:S04]  /*0c10*/  LDS R27, [R25+UR5+0xd0] ;  /* 0x0000d005191b7984 */ /* 0x000ea80008000800 */
[----:B------:R-:W3:Y:S04]  /*0c20*/  LDS R32, [R25+UR5+0xf0] ;  /* 0x0000f00519207984 */ /* 0x000ee80008000800 */
[----:B------:R-:W4:Y:S01]  /*0c30*/  LDS R8, [R25+UR5+0xe0] ;  /* 0x0000e00519087984 */ /* 0x000f220008000800 */
[C---:B0-----:R-:W-:Y:S01]  /*0c40*/  FFMA R30, R4.reuse, R5, R30 ;  /* 0x00000005041e7223 */ /* 0x041fe2000000001e */
[C---:B------:R-:W-:Y:S01]  /*0c50*/  FFMA R19, R4.reuse, R13, R19 ;  /* 0x0000000d04137223 */ /* 0x040fe20000000013 */
[C---:B------:R-:W-:Y:S01]  /*0c60*/  FFMA R17, R4.reuse, R9, R17 ;  /* 0x0000000904117223 */ /* 0x040fe20000000011 */
[C---:B-1----:R-:W-:Y:S01]  /*0c70*/  FFMA R28, R29.reuse, R5, R28 ;  /* 0x000000051d1c7223 */ /* 0x042fe2000000001c */
[C---:B------:R-:W-:Y:S01]  /*0c80*/  FFMA R5, R29.reuse, R21, R18 ;  /* 0x000000151d057223 */ /* 0x040fe20000000012 */
[C---:B------:R-:W-:Y:S01]  /*0c90*/  FFMA R33, R29.reuse, R13, R26 ;  /* 0x0000000d1d217223 */ /* 0x040fe2000000001a */
[----:B------:R-:W-:Y:S01]  /*0ca0*/  FFMA R21, R4, R21, R20 ;  /* 0x0000001504157223 */ /* 0x000fe20000000014 */
[----:B------:R-:W-:Y:S01]  /*0cb0*/  FFMA R29, R29, R9, R16 ;  /* 0x000000091d1d7223 */ /* 0x000fe20000000010 */
[C---:B------:R-:W-:Y:S01]  /*0cc0*/  FFMA R9, R31.reuse, R6, R28 ;  /* 0x000000061f097223 */ /* 0x040fe2000000001c */
        /* <DEDUP_REMOVED lines=8> */
[C---:B------:R-:W-:Y:S01]  /*0d50*/  FFMA R29, R32.reuse, R23, R22 ;  /* 0x00000017201d7223 */ /* 0x040fe20000000016 */
[----:B------:R-:W-:Y:S01]  /*0d60*/  FFMA R30, R32, R15, R14 ;  /* 0x0000000f201e7223 */ /* 0x000fe2000000000e */
[C---:B----4-:R-:W-:Y:S01]  /*0d70*/  FFMA R31, R8.reuse, R7, R9 ;  /* 0x00000007081f7223 */ /* 0x050fe20000000009 */
[C---:B------:R-:W-:Y:S01]  /*0d80*/  FFMA R26, R8.reuse, R23, R26 ;  /* 0x00000017081a7223 */ /* 0x040fe2000000001a */
[C---:B------:R-:W-:Y:S01]  /*0d90*/  FFMA R27, R8.reuse, R15, R4 ;  /* 0x0000000f081b7223 */ /* 0x040fe20000000004 */
[-C--:B------:R-:W-:Y:S01]  /*0da0*/  FFMA R28, R8, R11.reuse, R28 ;  /* 0x0000000b081c7223 */ /* 0x080fe2000000001c */
[----:B------:R-:W-:Y:S01]  /*0db0*/  FFMA R32, R32, R11, R10 ;  /* 0x0000000b20207223 */ /* 0x000fe2000000000a */
[----:B------:R-:W-:Y:S06]  /*0dc0*/  BRA.U UP0, `(.L_x_2) ;  /* 0xfffffff500107547 */ /* 0x000fec000b83ffff */
[----:B------:R-:W0:Y:S01]  /*0dd0*/  LDC.64 R4, c[0x0][0x390] ;  /* 0x0000e400ff047b82 */ /* 0x000e220000000a00 */
[----:B------:R-:W-:-:S04]  /*0de0*/  SHF.L.U32 R3, R0, 0xc, RZ ;  /* 0x0000000c00037819 */ /* 0x000fc800000006ff */
[----:B------:R-:W-:Y:S02]  /*0df0*/  LOP3.LUT R7, R3, 0x3c000, RZ, 0xc0, !PT ;  /* 0x0003c00003077812 */ /* 0x000fe400078ec0ff */
[C---:B------:R-:W-:Y:S02]  /*0e00*/  SHF.L.U32 R3, R2.reuse, 0x9, RZ ;  /* 0x0000000902037819 */ /* 0x040fe400000006ff */
[----:B------:R-:W-:Y:S02]  /*0e10*/  LOP3.LUT R0, R7, 0x3, R0, 0xf8, !PT ;  /* 0x0000000307007812 */ /* 0x000fe400078ef800 */
[----:B------:R-:W-:Y:S02]  /*0e20*/  SHF.L.U32 R7, R2, 0x3, RZ ;  /* 0x0000000302077819 */ /* 0x000fe400000006ff */
[----:B------:R-:W-:-:S04]  /*0e30*/  LOP3.LUT R0, R0, 0x7ffc0000, R3, 0xf8, !PT ;  /* 0x7ffc000000007812 */ /* 0x000fc800078ef803 */
[----:B------:R-:W-:-:S05]  /*0e40*/  LOP3.LUT R3, R0, 0xff8, R7, 0xf8, !PT ;  /* 0x00000ff800037812 */ /* 0x000fca00078ef807 */
[----:B0-----:R-:W-:-:S05]  /*0e50*/  IMAD.WIDE.U32 R2, R3, 0x4, R4 ;  /* 0x0000000403027825 */ /* 0x001fca00078e0004 */
[----:B------:R-:W-:Y:S04]  /*0e60*/  STG.E desc[UR10][R2.64], R31 ;  /* 0x0000001f02007986 */ /* 0x000fe8000c10190a */
[----:B------:R-:W-:Y:S04]  /*0e70*/  STG.E desc[UR10][R2.64+0x10], R33 ;  /* 0x0000102102007986 */ /* 0x000fe8000c10190a */
[----:B------:R-:W-:Y:S04]  /*0e80*/  STG.E desc[UR10][R2.64+0x4000], R26 ;  /* 0x0040001a02007986 */ /* 0x000fe8000c10190a */
[----:B------:R-:W-:Y:S04]  /*0e90*/  STG.E desc[UR10][R2.64+0x4010], R29 ;  /* 0x0040101d02007986 */ /* 0x000fe8000c10190a */
[----:B------:R-:W-:Y:S04]  /*0ea0*/  STG.E desc[UR10][R2.64+0x8000], R27 ;  /* 0x0080001b02007986 */ /* 0x000fe8000c10190a */
[----:B------:R-:W-:Y:S04]  /*0eb0*/  STG.E desc[UR10][R2.64+0x8010], R30 ;  /* 0x0080101e02007986 */ /* 0x000fe8000c10190a */
[----:B------:R-:W-:Y:S04]  /*0ec0*/  STG.E desc[UR10][R2.64+0xc000], R28 ;  /* 0x00c0001c02007986 */ /* 0x000fe8000c10190a */
[----:B------:R-:W-:Y:S01]  /*0ed0*/  STG.E desc[UR10][R2.64+0xc010], R32 ;  /* 0x00c0102002007986 */ /* 0x000fe2000c10190a */
[----:B------:R-:W-:Y:S05]  /*0ee0*/  EXIT ;  /* 0x000000000000794d */ /* 0x000fea0003800000 */
.L_x_3:
[----:B------:R-:W-:-:S00]  /*0ef0*/  BRA `(.L_x_3) ;  /* 0xfffffffc00fc7947 */ /* 0x000fc0000383ffff */
[----:B------:R-:W-:-:S00]  /*0f00*/  NOP ;  /* 0x0000000000007918 */ /* 0x000fc00000000000 */
[----:B------:R-:W-:-:S00]  /*0f10*/  NOP ;  /* 0x0000000000007918 */ /* 0x000fc00000000000 */
[----:B------:R-:W-:-:S00]  /*0f20*/  NOP ;  /* 0x0000000000007918 */ /* 0x000fc00000000000 */
[----:B------:R-:W-:-:S00]  /*0f30*/  NOP ;  /* 0x0000000000007918 */ /* 0x000fc00000000000 */
[----:B------:R-:W-:-:S00]  /*0f40*/  NOP ;  /* 0x0000000000007918 */ /* 0x000fc00000000000 */
[----:B------:R-:W-:-:S00]  /*0f50*/  NOP ;  /* 0x0000000000007918 */ /* 0x000fc00000000000 */
[----:B------:R-:W-:-:S00]  /*0f60*/  NOP ;  /* 0x0000000000007918 */ /* 0x000fc00000000000 */
[----:B------:R-:W-:-:S00]  /*0f70*/  NOP ;  /* 0x0000000000007918 */ /* 0x000fc00000000000 */
.L_x_4:


//--------------------- .nv.shared.mymatmul_kernel0 --------------------------
	.section	.nv.shared.mymatmul_kernel0,"aw",@nobits
	.sectionflags	@""
	.align	4
.nv.shared.mymatmul_kernel0:
	.zero		3328


//--------------------- .nv.shared.reserved.0     --------------------------
	.section	.nv.shared.reserved.0,"aw",@nobits
	.weak		__nv_reservedSMEM_offset_0_alias
	.size		__nv_reservedSMEM_offset_0_alias, 0, 64
	.other		__nv_reservedSMEM_offset_0_alias,@"STO_CUDA_RESERVED_SHARED STV_DEFAULT"
__nv_reservedSMEM_offset_0_alias:
	.zero		0
	.zero		64


//--------------------- .nv.constant0.mymatmul_kernel0 --------------------------
	.section	.nv.constant0.mymatmul_kernel0,"a",@progbits
	.sectionflags	@""
	.align	4
.nv.constant0.mymatmul_kernel0:
	.zero		920


//--------------------- SYMBOLS --------------------------

	.type		.nv.reservedSmem.offset0,@object
	.size		.nv.reservedSmem.offset0,0x4
	.type		.nv.reservedSmem.cap,@object
	.size		.nv.reservedSmem.cap,0x4
